//
// Generated by LLVM NVPTX Back-End
//

.version 8.4
.target sm_86
.address_size 64

	// .globl	triton_poi_fused_view_2 // -- Begin function triton_poi_fused_view_2
                                        // @triton_poi_fused_view_2
.visible .entry triton_poi_fused_view_2(
	.param .u64 .ptr .global .align 1 triton_poi_fused_view_2_param_0,
	.param .u32 triton_poi_fused_view_2_param_1,
	.param .u64 .ptr .global .align 1 triton_poi_fused_view_2_param_2
)
.reqntid 128, 1, 1
{
	.reg .pred 	%p<2>;
	.reg .b16 	%rs<2>;
	.reg .b32 	%r<6>;
	.reg .b64 	%rd<4>;
	.loc	1 18 0                          // cv4nj3sjgzkh23fmx7mnccp47zgb4jp76anhmezhsbq37i3nayay.py:18:0
$L__func_begin0:
	.loc	1 18 0                          // cv4nj3sjgzkh23fmx7mnccp47zgb4jp76anhmezhsbq37i3nayay.py:18:0

// %bb.0:
	ld.param.u64 	%rd2, [triton_poi_fused_view_2_param_0];
$L__tmp0:
	.loc	1 20 28                         // cv4nj3sjgzkh23fmx7mnccp47zgb4jp76anhmezhsbq37i3nayay.py:20:28
	mov.u32 	%r1, %ctaid.x;
	.loc	1 20 33                         // cv4nj3sjgzkh23fmx7mnccp47zgb4jp76anhmezhsbq37i3nayay.py:20:33
	shl.b32 	%r2, %r1, 7;
	.loc	1 21 36                         // cv4nj3sjgzkh23fmx7mnccp47zgb4jp76anhmezhsbq37i3nayay.py:21:36
	mov.u32 	%r3, %tid.x;
	and.b32  	%r4, %r3, 127;
	.loc	1 21 23                         // cv4nj3sjgzkh23fmx7mnccp47zgb4jp76anhmezhsbq37i3nayay.py:21:23
	or.b32  	%r5, %r2, %r4;
	.loc	1 22 21                         // cv4nj3sjgzkh23fmx7mnccp47zgb4jp76anhmezhsbq37i3nayay.py:22:21
	setp.lt.s32 	%p1, %r5, 9216;
	.loc	1 25 25                         // cv4nj3sjgzkh23fmx7mnccp47zgb4jp76anhmezhsbq37i3nayay.py:25:25
	mul.wide.s32 	%rd3, %r5, 2;
	add.s64 	%rd1, %rd2, %rd3;
	mov.b16 	%rs1, 0;
	.loc	1 25 36                         // cv4nj3sjgzkh23fmx7mnccp47zgb4jp76anhmezhsbq37i3nayay.py:25:36
	// begin inline asm
	@%p1 st.global.b16 [ %rd1 + 0 ], { %rs1 };
	// end inline asm
	.loc	1 25 4                          // cv4nj3sjgzkh23fmx7mnccp47zgb4jp76anhmezhsbq37i3nayay.py:25:4
	ret;
$L__tmp1:
$L__func_end0:
                                        // -- End function
}
	.file	1 "results/my_experiment/torchinductor_cache_0/v4/cv4nj3sjgzkh23fmx7mnccp47zgb4jp76anhmezhsbq37i3nayay.py"
	.section	.debug_abbrev
	{
.b8 1                                   // Abbreviation Code
.b8 17                                  // DW_TAG_compile_unit
.b8 0                                   // DW_CHILDREN_no
.b8 37                                  // DW_AT_producer
.b8 8                                   // DW_FORM_string
.b8 19                                  // DW_AT_language
.b8 5                                   // DW_FORM_data2
.b8 3                                   // DW_AT_name
.b8 8                                   // DW_FORM_string
.b8 16                                  // DW_AT_stmt_list
.b8 6                                   // DW_FORM_data4
.b8 27                                  // DW_AT_comp_dir
.b8 8                                   // DW_FORM_string
.b8 0                                   // EOM(1)
.b8 0                                   // EOM(2)
.b8 0                                   // EOM(3)
	}
	.section	.debug_info
	{
.b32 124                                // Length of Unit
.b8 2                                   // DWARF version number
.b8 0
.b32 .debug_abbrev                      // Offset Into Abbrev. Section
.b8 8                                   // Address Size (in bytes)
.b8 1                                   // Abbrev [1] 0xb:0x75 DW_TAG_compile_unit
.b8 116                                 // DW_AT_producer
.b8 114
.b8 105
.b8 116
.b8 111
.b8 110
.b8 0
.b8 2                                   // DW_AT_language
.b8 0
.b8 99                                  // DW_AT_name
.b8 118
.b8 52
.b8 110
.b8 106
.b8 51
.b8 115
.b8 106
.b8 103
.b8 122
.b8 107
.b8 104
.b8 50
.b8 51
.b8 102
.b8 109
.b8 120
.b8 55
.b8 109
.b8 110
.b8 99
.b8 99
.b8 112
.b8 52
.b8 55
.b8 122
.b8 103
.b8 98
.b8 52
.b8 106
.b8 112
.b8 55
.b8 54
.b8 97
.b8 110
.b8 104
.b8 109
.b8 101
.b8 122
.b8 104
.b8 115
.b8 98
.b8 113
.b8 51
.b8 55
.b8 105
.b8 51
.b8 110
.b8 97
.b8 121
.b8 97
.b8 121
.b8 46
.b8 112
.b8 121
.b8 0
.b32 .debug_line                        // DW_AT_stmt_list
.b8 114                                 // DW_AT_comp_dir
.b8 101
.b8 115
.b8 117
.b8 108
.b8 116
.b8 115
.b8 47
.b8 109
.b8 121
.b8 95
.b8 101
.b8 120
.b8 112
.b8 101
.b8 114
.b8 105
.b8 109
.b8 101
.b8 110
.b8 116
.b8 47
.b8 116
.b8 111
.b8 114
.b8 99
.b8 104
.b8 105
.b8 110
.b8 100
.b8 117
.b8 99
.b8 116
.b8 111
.b8 114
.b8 95
.b8 99
.b8 97
.b8 99
.b8 104
.b8 101
.b8 95
.b8 48
.b8 47
.b8 118
.b8 52
.b8 0
	}
	.section	.debug_macinfo	{	}


// ===== COMPILED SASS (sm_100) =====

	.target	sm_100

	.elftype	@"ET_EXEC"


//--------------------- .note.nv.tkinfo           --------------------------
	.section	.note.nv.tkinfo,"",@"SHT_NOTE"
	.sectionflags	@"SHF_NOTE_NV_TKINFO"
	.tkinfo
        /*0018*/ 	.word	0x00000002
        /*0030*/ 	.string	""
        /*0030*/ 	.string	"ptxas"
        /*0030*/ 	.string	"Cuda compilation tools, release 13.0, V13.0.88"
        /*0030*/ 	.string	"Build cuda_13.0.r13.0/compiler.36424714_0"
        /*0030*/ 	.string	"-arch sm_100 "



//--------------------- .note.nv.cuinfo           --------------------------
	.section	.note.nv.cuinfo,"",@"SHT_NOTE"
	.sectionflags	@"SHF_NOTE_NV_CUINFO"
        /*0018*/ 	.short	0x0002
        /*001a*/ 	.short	0x0056
        /*001c*/ 	.short	0x0082
	.zero		2


//--------------------- .nv.info                  --------------------------
	.section	.nv.info,"",@"SHT_CUDA_INFO"
	.align	4


	//----- nvinfo : EIATTR_REGCOUNT
	.align		4
        /*0000*/ 	.byte	0x04, 0x2f
        /*0002*/ 	.short	(.L_1 - .L_0)
	.align		4
.L_0:
        /*0004*/ 	.word	index@(triton_poi_fused_view_2)
        /*0008*/ 	.word	0x00000008


	//----- nvinfo : EIATTR_FRAME_SIZE
	.align		4
.L_1:
        /*000c*/ 	.byte	0x04, 0x11
        /*000e*/ 	.short	(.L_3 - .L_2)
	.align		4
.L_2:
        /*0010*/ 	.word	index@(triton_poi_fused_view_2)
        /*0014*/ 	.word	0x00000000


	//----- nvinfo : EIATTR_MIN_STACK_SIZE
	.align		4
.L_3:
        /*0018*/ 	.byte	0x04, 0x12
        /*001a*/ 	.short	(.L_5 - .L_4)
	.align		4
.L_4:
        /*001c*/ 	.word	index@(triton_poi_fused_view_2)
        /*0020*/ 	.word	0x00000000
.L_5:


//--------------------- .nv.compat                --------------------------
	.section	.nv.compat,"",@"SHT_CUDA_COMPAT_INFO"
	.align	4
        /*0000*/ 	.byte	0x02, 0x09, 0x00, 0x00, 0x02, 0x02, 0x01, 0x00, 0x02, 0x05, 0x05, 0x00, 0x03, 0x07, 0x01, 0x01
        /*0010*/ 	.byte	0x02, 0x03, 0x00, 0x00, 0x02, 0x06, 0x01, 0x00, 0x04, 0x0b, 0x08, 0x00, 0x09, 0x00, 0x00, 0x00
        /*0020*/ 	.byte	0x00, 0x00, 0x00, 0x00


//--------------------- .nv.info.triton_poi_fused_view_2 --------------------------
	.section	.nv.info.triton_poi_fused_view_2,"",@"SHT_CUDA_INFO"
	.sectionflags	@""
	.align	4


	//----- nvinfo : EIATTR_CUDA_API_VERSION
	.align		4
        /*0000*/ 	.byte	0x04, 0x37
        /*0002*/ 	.short	(.L_7 - .L_6)
.L_6:
        /*0004*/ 	.word	0x00000082


	//----- nvinfo : EIATTR_KPARAM_INFO
	.align		4
.L_7:
        /*0008*/ 	.byte	0x04, 0x17
        /*000a*/ 	.short	(.L_9 - .L_8)
.L_8:
        /*000c*/ 	.word	0x00000000
        /*0010*/ 	.short	0x0002
        /*0012*/ 	.short	0x0010
        /*0014*/ 	.byte	0x00, 0xf4, 0x21, 0x00


	//----- nvinfo : EIATTR_KPARAM_INFO
	.align		4
.L_9:
        /*0018*/ 	.byte	0x04, 0x17
        /*001a*/ 	.short	(.L_11 - .L_10)
.L_10:
        /*001c*/ 	.word	0x00000000
        /*0020*/ 	.short	0x0001
        /*0022*/ 	.short	0x0008
        /*0024*/ 	.byte	0x00, 0xf0, 0x11, 0x00


	//----- nvinfo : EIATTR_KPARAM_INFO
	.align		4
.L_11:
        /*0028*/ 	.byte	0x04, 0x17
        /*002a*/ 	.short	(.L_13 - .L_12)
.L_12:
        /*002c*/ 	.word	0x00000000
        /*0030*/ 	.short	0x0000
        /*0032*/ 	.short	0x0000
        /*0034*/ 	.byte	0x00, 0xf4, 0x21, 0x00


	//----- nvinfo : EIATTR_SPARSE_MMA_MASK
	.align		4
.L_13:
        /*0038*/ 	.byte	0x03, 0x50
        /*003a*/ 	.short	0x0000


	//----- nvinfo : EIATTR_MAXREG_COUNT
	.align		4
        /*003c*/ 	.byte	0x03, 0x1b
        /*003e*/ 	.short	0x00ff


	//----- nvinfo : EIATTR_MERCURY_ISA_VERSION
	.align		4
        /*0040*/ 	.byte	0x03, 0x5f
        /*0042*/ 	.short	0x0101


	//----- nvinfo : EIATTR_VRC_CTA_INIT_COUNT
	.align		4
        /*0044*/ 	.byte	0x02, 0x4a
	.zero		1
	.zero		1


	//----- nvinfo : EIATTR_EXIT_INSTR_OFFSETS
	.align		4
        /*0048*/ 	.byte	0x04, 0x1c
        /*004a*/ 	.short	(.L_15 - .L_14)


	//   ....[0]....
.L_14:
        /*004c*/ 	.word	0x00000070


	//   ....[1]....
        /*0050*/ 	.word	0x000000b0


	//----- nvinfo : EIATTR_REQNTID
	.align		4
.L_15:
        /*0054*/ 	.byte	0x04, 0x10
        /*0056*/ 	.short	(.L_17 - .L_16)
.L_16:
        /*0058*/ 	.word	0x00000080
        /*005c*/ 	.word	0x00000001
        /*0060*/ 	.word	0x00000001


	//----- nvinfo : EIATTR_CBANK_PARAM_SIZE
	.align		4
.L_17:
        /*0064*/ 	.byte	0x03, 0x19
        /*0066*/ 	.short	0x0018


	//----- nvinfo : EIATTR_PARAM_CBANK
	.align		4
        /*0068*/ 	.byte	0x04, 0x0a
        /*006a*/ 	.short	(.L_19 - .L_18)
	.align		4
.L_18:
        /*006c*/ 	.word	index@(.nv.constant0.triton_poi_fused_view_2)
        /*0070*/ 	.short	0x0380
        /*0072*/ 	.short	0x0018


	//----- nvinfo : EIATTR_SW_WAR
	.align		4
.L_19:
        /*0074*/ 	.byte	0x04, 0x36
        /*0076*/ 	.short	(.L_21 - .L_20)
.L_20:
        /*0078*/ 	.word	0x00000008
.L_21:


//--------------------- .nv.callgraph             --------------------------
	.section	.nv.callgraph,"",@"SHT_CUDA_CALLGRAPH"
	.align	4
	.sectionentsize	8
	.align		4
        /*0000*/ 	.word	0x00000000
	.align		4
        /*0004*/ 	.word	0xffffffff
	.align		4
        /*0008*/ 	.word	0x00000000
	.align		4
        /*000c*/ 	.word	0xfffffffe
	.align		4
        /*0010*/ 	.word	0x00000000
	.align		4
        /*0014*/ 	.word	0xfffffffd
	.align		4
        /*0018*/ 	.word	0x00000000
	.align		4
        /*001c*/ 	.word	0xfffffffc


//--------------------- .text.triton_poi_fused_view_2 --------------------------
	.section	.text.triton_poi_fused_view_2,"ax",@progbits
	.align	128
        .global         triton_poi_fused_view_2
        .type           triton_poi_fused_view_2,@function
        .size           triton_poi_fused_view_2,(.L_x_1 - triton_poi_fused_view_2)
        .other          triton_poi_fused_view_2,@"STO_CUDA_ENTRY STV_DEFAULT"
triton_poi_fused_view_2:
.text.triton_poi_fused_view_2:
[----:B------:R-:W-:Y:S01]  /*0000*/  LDC R1, c[0x0][0x37c] ;  /* 0x0000df00ff017b82 */ /* 0x000fe20000000800 */
[----:B------:R-:W0:Y:S07]  /*0010*/  S2R R0, SR_TID.X ;  /* 0x0000000000007919 */ /* 0x000e2e0000002100 */
[----:B------:R-:W1:Y:S01]  /*0020*/  LDC.64 R2, c[0x0][0x380] ;  /* 0x0000e000ff027b82 */ /* 0x000e620000000a00 */
[----:B------:R-:W2:Y:S01]  /*0030*/  S2R R5, SR_CTAID.X ;  /* 0x0000000000057919 */ /* 0x000ea20000002500 */
[----:B0-----:R-:W-:-:S04]  /*0040*/  LOP3.LUT R0, R0, 0x7f, RZ, 0xc0, !PT ;  /* 0x0000007f00007812 */ /* 0x001fc800078ec0ff */
[----:B--2---:R-:W-:-:S04]  /*0050*/  LEA R5, R5, R0, 0x7 ;  /* 0x0000000005057211 */ /* 0x004fc800078e38ff */
[----:B------:R-:W-:-:S13]  /*0060*/  ISETP.GE.AND P0, PT, R5, 0x2400, PT ;  /* 0x000024000500780c */ /* 0x000fda0003f06270 */
[----:B-1----:R-:W-:Y:S05]  /*0070*/  @P0 EXIT ;  /* 0x000000000000094d */ /* 0x002fea0003800000 */
[----:B------:R-:W0:Y:S01]  /*0080*/  LDCU.64 UR4, c[0x0][0x358] ;  /* 0x00006b00ff0477ac */ /* 0x000e220008000a00 */
[----:B------:R-:W-:-:S05]  /*0090*/  IMAD.WIDE R2, R5, 0x2, R2 ;  /* 0x0000000205027825 */ /* 0x000fca00078e0202 */
[----:B0-----:R-:W-:Y:S01]  /*00a0*/  STG.E.U16 desc[UR4][R2.64], RZ ;  /* 0x000000ff02007986 */ /* 0x001fe2000c101504 */
[----:B------:R-:W-:Y:S05]  /*00b0*/  EXIT ;  /* 0x000000000000794d */ /* 0x000fea0003800000 */
.L_x_0:
[----:B------:R-:W-:-:S00]  /*00c0*/  BRA `(.L_x_0) ;  /* 0xfffffffc00fc7947 */ /* 0x000fc0000383ffff */
[----:B------:R-:W-:-:S00]  /*00d0*/  NOP ;  /* 0x0000000000007918 */ /* 0x000fc00000000000 */
        /* <DEDUP_REMOVED lines=10> */
.L_x_1:


//--------------------- .nv.shared.reserved.0     --------------------------
	.section	.nv.shared.reserved.0,"aw",@nobits
	.weak		__nv_reservedSMEM_offset_0_alias
	.size		__nv_reservedSMEM_offset_0_alias, 0, 64
	.other		__nv_reservedSMEM_offset_0_alias,@"STO_CUDA_RESERVED_SHARED STV_DEFAULT"
__nv_reservedSMEM_offset_0_alias:
	.zero		0
	.zero		64


//--------------------- .nv.constant0.triton_poi_fused_view_2 --------------------------
	.section	.nv.constant0.triton_poi_fused_view_2,"a",@progbits
	.sectionflags	@""
	.align	4
.nv.constant0.triton_poi_fused_view_2:
	.zero		920


//--------------------- SYMBOLS --------------------------

	.type		.nv.reservedSmem.offset0,@object
	.size		.nv.reservedSmem.offset0,0x4
